//
// Generated by NVIDIA NVVM Compiler
//
// Compiler Build ID: CL-36424714
// Cuda compilation tools, release 13.0, V13.0.88
// Based on NVVM 20.0.0
//

.version 9.0
.target sm_100
.address_size 64

	// .globl	default_function_kernel

.visible .entry default_function_kernel(
	.param .u64 .ptr .align 1 default_function_kernel_param_0,
	.param .u64 .ptr .align 1 default_function_kernel_param_1
)
.maxntid 6
{
	.reg .pred 	%p<4>;
	.reg .b32 	%r<6>;
	.reg .b32 	%f<17>;
	.reg .b64 	%rd<8>;

	ld.param.u64 	%rd1, [default_function_kernel_param_0];
	ld.param.u64 	%rd2, [default_function_kernel_param_1];
	mov.u32 	%r1, %ctaid.x;
	mov.u32 	%r2, %tid.x;
	shr.u32 	%r3, %r2, 1;
	mad.lo.s32 	%r4, %r1, 3, %r3;
	setp.gt.u32 	%p1, %r4, 219;
	@%p1 bra 	$L__BB0_2;
	cvta.to.global.u64 	%rd3, %rd2;
	cvta.to.global.u64 	%rd4, %rd1;
	mad.lo.s32 	%r5, %r1, 6, %r2;
	mul.wide.u32 	%rd5, %r5, 4;
	add.s64 	%rd6, %rd3, %rd5;
	ld.global.nc.f32 	%f1, [%rd6];
	abs.f32 	%f2, %f1;
	mul.f32 	%f3, %f2, 0f4038AA3B;
	ex2.approx.ftz.f32 	%f4, %f3;
	add.f32 	%f5, %f4, 0f3F800000;
	rcp.approx.ftz.f32 	%f6, %f5;
	fma.rn.f32 	%f7, %f6, 0fC0000000, 0f3F800000;
	setp.ge.f32 	%p2, %f2, 0f41102CB4;
	selp.f32 	%f8, 0f3F800000, %f7, %p2;
	copysign.f32 	%f9, %f1, %f8;
	mul.f32 	%f10, %f1, %f1;
	fma.rn.f32 	%f11, %f10, 0f3C80F082, 0fBD563CAE;
	fma.rn.f32 	%f12, %f11, %f10, 0f3E085941;
	fma.rn.f32 	%f13, %f12, %f10, 0fBEAAA9ED;
	fma.rn.f32 	%f14, %f13, %f10, 0f00000000;
	fma.rn.f32 	%f15, %f14, %f1, %f1;
	setp.ge.f32 	%p3, %f2, 0f3F19999A;
	selp.f32 	%f16, %f9, %f15, %p3;
	add.s64 	%rd7, %rd4, %rd5;
	st.global.f32 	[%rd7], %f16;
$L__BB0_2:
	ret;

}


// ===== COMPILED SASS (sm_100) =====

	.target	sm_100

	.elftype	@"ET_EXEC"


//--------------------- .note.nv.tkinfo           --------------------------
	.section	.note.nv.tkinfo,"",@"SHT_NOTE"
	.sectionflags	@"SHF_NOTE_NV_TKINFO"
	.tkinfo
        /*0018*/ 	.word	0x00000002
        /*0030*/ 	.string	""
        /*0030*/ 	.string	"ptxas"
        /*0030*/ 	.string	"Cuda compilation tools, release 13.0, V13.0.88"
        /*0030*/ 	.string	"Build cuda_13.0.r13.0/compiler.36424714_0"
        /*0030*/ 	.string	"-arch sm_100 -m 64 "



//--------------------- .note.nv.cuinfo           --------------------------
	.section	.note.nv.cuinfo,"",@"SHT_NOTE"
	.sectionflags	@"SHF_NOTE_NV_CUINFO"
        /*0018*/ 	.short	0x0002
        /*001a*/ 	.short	0x0064
        /*001c*/ 	.short	0x0082
	.zero		2


//--------------------- .nv.info                  --------------------------
	.section	.nv.info,"",@"SHT_CUDA_INFO"
	.align	4


	//----- nvinfo : EIATTR_REGCOUNT
	.align		4
        /*0000*/ 	.byte	0x04, 0x2f
        /*0002*/ 	.short	(.L_1 - .L_0)
	.align		4
.L_0:
        /*0004*/ 	.word	index@(default_function_kernel)
        /*0008*/ 	.word	0x0000000e


	//----- nvinfo : EIATTR_FRAME_SIZE
	.align		4
.L_1:
        /*000c*/ 	.byte	0x04, 0x11
        /*000e*/ 	.short	(.L_3 - .L_2)
	.align		4
.L_2:
        /*0010*/ 	.word	index@(default_function_kernel)
        /*0014*/ 	.word	0x00000000


	//----- nvinfo : EIATTR_MIN_STACK_SIZE
	.align		4
.L_3:
        /*0018*/ 	.byte	0x04, 0x12
        /*001a*/ 	.short	(.L_5 - .L_4)
	.align		4
.L_4:
        /*001c*/ 	.word	index@(default_function_kernel)
        /*0020*/ 	.word	0x00000000
.L_5:


//--------------------- .nv.compat                --------------------------
	.section	.nv.compat,"",@"SHT_CUDA_COMPAT_INFO"
	.align	4
        /*0000*/ 	.byte	0x02, 0x09, 0x00, 0x00, 0x02, 0x02, 0x01, 0x00, 0x02, 0x05, 0x05, 0x00, 0x03, 0x07, 0x01, 0x01
        /*0010*/ 	.byte	0x02, 0x03, 0x00, 0x00, 0x02, 0x06, 0x01, 0x00, 0x04, 0x0b, 0x08, 0x00, 0x01, 0x00, 0x00, 0x00
        /*0020*/ 	.byte	0x00, 0x00, 0x00, 0x00


//--------------------- .nv.info.default_function_kernel --------------------------
	.section	.nv.info.default_function_kernel,"",@"SHT_CUDA_INFO"
	.sectionflags	@""
	.align	4


	//----- nvinfo : EIATTR_CUDA_API_VERSION
	.align		4
        /*0000*/ 	.byte	0x04, 0x37
        /*0002*/ 	.short	(.L_7 - .L_6)
.L_6:
        /*0004*/ 	.word	0x00000082


	//----- nvinfo : EIATTR_KPARAM_INFO
	.align		4
.L_7:
        /*0008*/ 	.byte	0x04, 0x17
        /*000a*/ 	.short	(.L_9 - .L_8)
.L_8:
        /*000c*/ 	.word	0x00000000
        /*0010*/ 	.short	0x0001
        /*0012*/ 	.short	0x0008
        /*0014*/ 	.byte	0x00, 0xf5, 0x21, 0x00


	//----- nvinfo : EIATTR_KPARAM_INFO
	.align		4
.L_9:
        /*0018*/ 	.byte	0x04, 0x17
        /*001a*/ 	.short	(.L_11 - .L_10)
.L_10:
        /*001c*/ 	.word	0x00000000
        /*0020*/ 	.short	0x0000
        /*0022*/ 	.short	0x0000
        /*0024*/ 	.byte	0x00, 0xf5, 0x21, 0x00


	//----- nvinfo : EIATTR_SPARSE_MMA_MASK
	.align		4
.L_11:
        /*0028*/ 	.byte	0x03, 0x50
        /*002a*/ 	.short	0x0000


	//----- nvinfo : EIATTR_MAXREG_COUNT
	.align		4
        /*002c*/ 	.byte	0x03, 0x1b
        /*002e*/ 	.short	0x00ff


	//----- nvinfo : EIATTR_MERCURY_ISA_VERSION
	.align		4
        /*0030*/ 	.byte	0x03, 0x5f
        /*0032*/ 	.short	0x0101


	//----- nvinfo : EIATTR_VRC_CTA_INIT_COUNT
	.align		4
        /*0034*/ 	.byte	0x02, 0x4a
	.zero		1
	.zero		1


	//----- nvinfo : EIATTR_EXIT_INSTR_OFFSETS
	.align		4
        /*0038*/ 	.byte	0x04, 0x1c
        /*003a*/ 	.short	(.L_13 - .L_12)


	//   ....[0]....
.L_12:
        /*003c*/ 	.word	0x00000060


	//   ....[1]....
        /*0040*/ 	.word	0x00000200


	//----- nvinfo : EIATTR_MAX_THREADS
	.align		4
.L_13:
        /*0044*/ 	.byte	0x04, 0x05
        /*0046*/ 	.short	(.L_15 - .L_14)
.L_14:
        /*0048*/ 	.word	0x00000006
        /*004c*/ 	.word	0x00000001
        /*0050*/ 	.word	0x00000001


	//----- nvinfo : EIATTR_CBANK_PARAM_SIZE
	.align		4
.L_15:
        /*0054*/ 	.byte	0x03, 0x19
        /*0056*/ 	.short	0x0010


	//----- nvinfo : EIATTR_PARAM_CBANK
	.align		4
        /*0058*/ 	.byte	0x04, 0x0a
        /*005a*/ 	.short	(.L_17 - .L_16)
	.align		4
.L_16:
        /*005c*/ 	.word	index@(.nv.constant0.default_function_kernel)
        /*0060*/ 	.short	0x0380
        /*0062*/ 	.short	0x0010


	//----- nvinfo : EIATTR_SW_WAR
	.align		4
.L_17:
        /*0064*/ 	.byte	0x04, 0x36
        /*0066*/ 	.short	(.L_19 - .L_18)
.L_18:
        /*0068*/ 	.word	0x00000008
.L_19:


//--------------------- .nv.callgraph             --------------------------
	.section	.nv.callgraph,"",@"SHT_CUDA_CALLGRAPH"
	.align	4
	.sectionentsize	8
	.align		4
        /*0000*/ 	.word	0x00000000
	.align		4
        /*0004*/ 	.word	0xffffffff
	.align		4
        /*0008*/ 	.word	0x00000000
	.align		4
        /*000c*/ 	.word	0xfffffffe
	.align		4
        /*0010*/ 	.word	0x00000000
	.align		4
        /*0014*/ 	.word	0xfffffffd
	.align		4
        /*0018*/ 	.word	0x00000000
	.align		4
        /*001c*/ 	.word	0xfffffffc


//--------------------- .text.default_function_kernel --------------------------
	.section	.text.default_function_kernel,"ax",@progbits
	.align	128
        .global         default_function_kernel
        .type           default_function_kernel,@function
        .size           default_function_kernel,(.L_x_1 - default_function_kernel)
        .other          default_function_kernel,@"STO_CUDA_ENTRY STV_DEFAULT"
default_function_kernel:
.text.default_function_kernel:
[----:B------:R-:W-:Y:S01]  /*0000*/  LDC R1, c[0x0][0x37c] ;  /* 0x0000df00ff017b82 */ /* 0x000fe20000000800 */
[----:B------:R-:W0:Y:S01]  /*0010*/  S2R R4, SR_TID.X ;  /* 0x0000000000047919 */ /* 0x000e220000002100 */
[----:B------:R-:W1:Y:S01]  /*0020*/  S2R R7, SR_CTAID.X ;  /* 0x0000000000077919 */ /* 0x000e620000002500 */
[----:B0-----:R-:W-:-:S05]  /*0030*/  SHF.R.U32.HI R0, RZ, 0x1, R4 ;  /* 0x00000001ff007819 */ /* 0x001fca0000011604 */
[----:B-1----:R-:W-:-:S05]  /*0040*/  IMAD R0, R7, 0x3, R0 ;  /* 0x0000000307007824 */ /* 0x002fca00078e0200 */
[----:B------:R-:W-:-:S13]  /*0050*/  ISETP.GT.U32.AND P0, PT, R0, 0xdb, PT ;  /* 0x000000db0000780c */ /* 0x000fda0003f04070 */
[----:B------:R-:W-:Y:S05]  /*0060*/  @P0 EXIT ;  /* 0x000000000000094d */ /* 0x000fea0003800000 */
[----:B------:R-:W0:Y:S01]  /*0070*/  LDC.64 R2, c[0x0][0x388] ;  /* 0x0000e200ff027b82 */ /* 0x000e220000000a00 */
[----:B------:R-:W1:Y:S01]  /*0080*/  LDCU.64 UR4, c[0x0][0x358] ;  /* 0x00006b00ff0477ac */ /* 0x000e620008000a00 */
[----:B------:R-:W-:Y:S01]  /*0090*/  IMAD R7, R7, 0x6, R4 ;  /* 0x0000000607077824 */ /* 0x000fe200078e0204 */
[----:B------:R-:W-:Y:S01]  /*00a0*/  MOV R10, 0x3c80f082 ;  /* 0x3c80f082000a7802 */ /* 0x000fe20000000f00 */
[----:B------:R-:W-:-:S04]  /*00b0*/  HFMA2 R9, -RZ, RZ, 1.875, 0 ;  /* 0x3f800000ff097431 */ /* 0x000fc800000001ff */
[----:B------:R-:W2:Y:S01]  /*00c0*/  LDC.64 R4, c[0x0][0x380] ;  /* 0x0000e000ff047b82 */ /* 0x000ea20000000a00 */
[----:B0-----:R-:W-:-:S05]  /*00d0*/  IMAD.WIDE.U32 R2, R7, 0x4, R2 ;  /* 0x0000000407027825 */ /* 0x001fca00078e0002 */
[----:B-1----:R2:W3:Y:S02]  /*00e0*/  LDG.E.CONSTANT R6, desc[UR4][R2.64] ;  /* 0x0000000402067981 */ /* 0x0024e4000c1e9900 */
[----:B--2---:R-:W-:-:S04]  /*00f0*/  IMAD.WIDE.U32 R2, R7, 0x4, R4 ;  /* 0x0000000407027825 */ /* 0x004fc800078e0004 */
[C---:B---3--:R-:W-:Y:S01]  /*0100*/  FMUL R0, |R6|.reuse, 2.8853900432586669922 ;  /* 0x4038aa3b06007820 */ /* 0x048fe20000400200 */
[C---:B------:R-:W-:Y:S01]  /*0110*/  FMUL R11, R6.reuse, R6 ;  /* 0x00000006060b7220 */ /* 0x040fe20000400000 */
[C---:B------:R-:W-:Y:S02]  /*0120*/  FSETP.GE.AND P1, PT, |R6|.reuse, 0.60000002384185791016, PT ;  /* 0x3f19999a0600780b */ /* 0x040fe40003f26200 */
[----:B------:R-:W-:Y:S01]  /*0130*/  FSETP.GE.AND P0, PT, |R6|, 9.010913848876953125, PT ;  /* 0x41102cb40600780b */ /* 0x000fe20003f06200 */
[C---:B------:R-:W-:Y:S01]  /*0140*/  FFMA R10, R11.reuse, R10, -0.052303962409496307373 ;  /* 0xbd563cae0b0a7423 */ /* 0x040fe2000000000a */
[----:B------:R-:W0:Y:S02]  /*0150*/  MUFU.EX2 R0, R0 ;  /* 0x0000000000007308 */ /* 0x000e240000000800 */
[----:B0-----:R-:W-:Y:S01]  /*0160*/  FADD R8, R0, 1 ;  /* 0x3f80000000087421 */ /* 0x001fe20000000000 */
[----:B------:R-:W-:-:S04]  /*0170*/  FFMA R0, R11, R10, 0.1331529766321182251 ;  /* 0x3e0859410b007423 */ /* 0x000fc8000000000a */
[C---:B------:R-:W-:Y:S01]  /*0180*/  FFMA R0, R11.reuse, R0, -0.33332768082618713379 ;  /* 0xbeaaa9ed0b007423 */ /* 0x040fe20000000000 */
[----:B------:R-:W0:Y:S03]  /*0190*/  MUFU.RCP R8, R8 ;  /* 0x0000000800087308 */ /* 0x000e260000001000 */
[----:B------:R-:W-:Y:S01]  /*01a0*/  FFMA R11, R11, R0, RZ ;  /* 0x000000000b0b7223 */ /* 0x000fe200000000ff */
[----:B0-----:R-:W-:-:S05]  /*01b0*/  FFMA R9, R8, -2, R9 ;  /* 0xc000000008097823 */ /* 0x001fca0000000009 */
[----:B------:R-:W-:-:S04]  /*01c0*/  FSEL R9, R9, 1, !P0 ;  /* 0x3f80000009097808 */ /* 0x000fc80004000000 */
[--C-:B------:R-:W-:Y:S01]  /*01d0*/  LOP3.LUT R9, R9, 0x80000000, R6.reuse, 0xb8, !PT ;  /* 0x8000000009097812 */ /* 0x100fe200078eb806 */
[----:B------:R-:W-:-:S05]  /*01e0*/  @!P1 FFMA R9, R6, R11, R6 ;  /* 0x0000000b06099223 */ /* 0x000fca0000000006 */
[----:B------:R-:W-:Y:S01]  /*01f0*/  STG.E desc[UR4][R2.64], R9 ;  /* 0x0000000902007986 */ /* 0x000fe2000c101904 */
[----:B------:R-:W-:Y:S05]  /*0200*/  EXIT ;  /* 0x000000000000794d */ /* 0x000fea0003800000 */
.L_x_0:
[----:B------:R-:W-:-:S00]  /*0210*/  BRA `(.L_x_0) ;  /* 0xfffffffc00fc7947 */ /* 0x000fc0000383ffff */
[----:B------:R-:W-:-:S00]  /*0220*/  NOP ;  /* 0x0000000000007918 */ /* 0x000fc00000000000 */
        /* <DEDUP_REMOVED lines=13> */
.L_x_1:


//--------------------- .nv.shared.reserved.0     --------------------------
	.section	.nv.shared.reserved.0,"aw",@nobits
	.weak		__nv_reservedSMEM_offset_0_alias
	.size		__nv_reservedSMEM_offset_0_alias, 0, 64
	.other		__nv_reservedSMEM_offset_0_alias,@"STO_CUDA_RESERVED_SHARED STV_DEFAULT"
__nv_reservedSMEM_offset_0_alias:
	.zero		0
	.zero		64


//--------------------- .nv.constant0.default_function_kernel --------------------------
	.section	.nv.constant0.default_function_kernel,"a",@progbits
	.sectionflags	@""
	.align	4
.nv.constant0.default_function_kernel:
	.zero		912


//--------------------- SYMBOLS --------------------------

	.type		.nv.reservedSmem.offset0,@object
	.size		.nv.reservedSmem.offset0,0x4
